//
// Generated by NVIDIA NVVM Compiler
//
// Compiler Build ID: CL-36424714
// Cuda compilation tools, release 13.0, V13.0.88
// Based on NVVM 20.0.0
//

.version 9.0
.target sm_100
.address_size 64

	// .globl	_Z14warpTaskKernelPiS_i

.visible .entry _Z14warpTaskKernelPiS_i(
	.param .u64 .ptr .align 1 _Z14warpTaskKernelPiS_i_param_0,
	.param .u64 .ptr .align 1 _Z14warpTaskKernelPiS_i_param_1,
	.param .u32 _Z14warpTaskKernelPiS_i_param_2
)
{
	.reg .pred 	%p<4>;
	.reg .b32 	%r<21>;
	.reg .b64 	%rd<14>;

	ld.param.u64 	%rd3, [_Z14warpTaskKernelPiS_i_param_0];
	ld.param.u64 	%rd4, [_Z14warpTaskKernelPiS_i_param_1];
	ld.param.u32 	%r2, [_Z14warpTaskKernelPiS_i_param_2];
	cvta.to.global.u64 	%rd1, %rd4;
	cvta.to.global.u64 	%rd2, %rd3;
	mov.u32 	%r3, %ctaid.x;
	mov.u32 	%r4, %ntid.x;
	mov.u32 	%r5, %tid.x;
	mad.lo.s32 	%r1, %r3, %r4, %r5;
	setp.ge.s32 	%p1, %r1, %r2;
	@%p1 bra 	$L__BB0_6;
	shr.s32 	%r7, %r1, 31;
	shr.u32 	%r8, %r7, 27;
	add.s32 	%r9, %r1, %r8;
	shr.s32 	%r10, %r9, 5;
	mul.hi.s32 	%r11, %r10, 1431655766;
	shr.u32 	%r12, %r11, 31;
	add.s32 	%r13, %r11, %r12;
	mul.lo.s32 	%r14, %r13, 3;
	sub.s32 	%r6, %r10, %r14;
	setp.eq.s32 	%p2, %r6, 1;
	@%p2 bra 	$L__BB0_4;
	setp.ne.s32 	%p3, %r6, 0;
	@%p3 bra 	$L__BB0_5;
	mul.wide.s32 	%rd8, %r1, 4;
	add.s64 	%rd9, %rd2, %rd8;
	ld.global.u32 	%r17, [%rd9];
	add.s32 	%r18, %r17, 10;
	add.s64 	%rd10, %rd1, %rd8;
	st.global.u32 	[%rd10], %r18;
	bra.uni 	$L__BB0_6;
$L__BB0_4:
	mul.wide.s32 	%rd5, %r1, 4;
	add.s64 	%rd6, %rd2, %rd5;
	ld.global.u32 	%r15, [%rd6];
	shl.b32 	%r16, %r15, 1;
	add.s64 	%rd7, %rd1, %rd5;
	st.global.u32 	[%rd7], %r16;
	bra.uni 	$L__BB0_6;
$L__BB0_5:
	mul.wide.s32 	%rd11, %r1, 4;
	add.s64 	%rd12, %rd2, %rd11;
	ld.global.u32 	%r19, [%rd12];
	add.s32 	%r20, %r19, -5;
	add.s64 	%rd13, %rd1, %rd11;
	st.global.u32 	[%rd13], %r20;
$L__BB0_6:
	ret;

}


// ===== COMPILED SASS (sm_100) =====

	.target	sm_100

	.elftype	@"ET_EXEC"


//--------------------- .note.nv.tkinfo           --------------------------
	.section	.note.nv.tkinfo,"",@"SHT_NOTE"
	.sectionflags	@"SHF_NOTE_NV_TKINFO"
	.tkinfo
        /*0018*/ 	.word	0x00000002
        /*0030*/ 	.string	""
        /*0030*/ 	.string	"ptxas"
        /*0030*/ 	.string	"Cuda compilation tools, release 13.0, V13.0.88"
        /*0030*/ 	.string	"Build cuda_13.0.r13.0/compiler.36424714_0"
        /*0030*/ 	.string	"-arch sm_100 -m 64 "



//--------------------- .note.nv.cuinfo           --------------------------
	.section	.note.nv.cuinfo,"",@"SHT_NOTE"
	.sectionflags	@"SHF_NOTE_NV_CUINFO"
        /*0018*/ 	.short	0x0002
        /*001a*/ 	.short	0x0064
        /*001c*/ 	.short	0x0082
	.zero		2


//--------------------- .nv.info                  --------------------------
	.section	.nv.info,"",@"SHT_CUDA_INFO"
	.align	4


	//----- nvinfo : EIATTR_REGCOUNT
	.align		4
        /*0000*/ 	.byte	0x04, 0x2f
        /*0002*/ 	.short	(.L_1 - .L_0)
	.align		4
.L_0:
        /*0004*/ 	.word	index@(_Z14warpTaskKernelPiS_i)
        /*0008*/ 	.word	0x0000000a


	//----- nvinfo : EIATTR_FRAME_SIZE
	.align		4
.L_1:
        /*000c*/ 	.byte	0x04, 0x11
        /*000e*/ 	.short	(.L_3 - .L_2)
	.align		4
.L_2:
        /*0010*/ 	.word	index@(_Z14warpTaskKernelPiS_i)
        /*0014*/ 	.word	0x00000000


	//----- nvinfo : EIATTR_MIN_STACK_SIZE
	.align		4
.L_3:
        /*0018*/ 	.byte	0x04, 0x12
        /*001a*/ 	.short	(.L_5 - .L_4)
	.align		4
.L_4:
        /*001c*/ 	.word	index@(_Z14warpTaskKernelPiS_i)
        /*0020*/ 	.word	0x00000000
.L_5:


//--------------------- .nv.compat                --------------------------
	.section	.nv.compat,"",@"SHT_CUDA_COMPAT_INFO"
	.align	4
        /*0000*/ 	.byte	0x02, 0x09, 0x00, 0x00, 0x02, 0x02, 0x01, 0x00, 0x02, 0x05, 0x05, 0x00, 0x03, 0x07, 0x01, 0x01
        /*0010*/ 	.byte	0x02, 0x03, 0x00, 0x00, 0x02, 0x06, 0x01, 0x00, 0x04, 0x0b, 0x08, 0x00, 0x09, 0x00, 0x00, 0x00
        /*0020*/ 	.byte	0x00, 0x00, 0x00, 0x00


//--------------------- .nv.info._Z14warpTaskKernelPiS_i --------------------------
	.section	.nv.info._Z14warpTaskKernelPiS_i,"",@"SHT_CUDA_INFO"
	.sectionflags	@""
	.align	4


	//----- nvinfo : EIATTR_CUDA_API_VERSION
	.align		4
        /*0000*/ 	.byte	0x04, 0x37
        /*0002*/ 	.short	(.L_7 - .L_6)
.L_6:
        /*0004*/ 	.word	0x00000082


	//----- nvinfo : EIATTR_KPARAM_INFO
	.align		4
.L_7:
        /*0008*/ 	.byte	0x04, 0x17
        /*000a*/ 	.short	(.L_9 - .L_8)
.L_8:
        /*000c*/ 	.word	0x00000000
        /*0010*/ 	.short	0x0002
        /*0012*/ 	.short	0x0010
        /*0014*/ 	.byte	0x00, 0xf0, 0x11, 0x00


	//----- nvinfo : EIATTR_KPARAM_INFO
	.align		4
.L_9:
        /*0018*/ 	.byte	0x04, 0x17
        /*001a*/ 	.short	(.L_11 - .L_10)
.L_10:
        /*001c*/ 	.word	0x00000000
        /*0020*/ 	.short	0x0001
        /*0022*/ 	.short	0x0008
        /*0024*/ 	.byte	0x00, 0xf5, 0x21, 0x00


	//----- nvinfo : EIATTR_KPARAM_INFO
	.align		4
.L_11:
        /*0028*/ 	.byte	0x04, 0x17
        /*002a*/ 	.short	(.L_13 - .L_12)
.L_12:
        /*002c*/ 	.word	0x00000000
        /*0030*/ 	.short	0x0000
        /*0032*/ 	.short	0x0000
        /*0034*/ 	.byte	0x00, 0xf5, 0x21, 0x00


	//----- nvinfo : EIATTR_SPARSE_MMA_MASK
	.align		4
.L_13:
        /*0038*/ 	.byte	0x03, 0x50
        /*003a*/ 	.short	0x0000


	//----- nvinfo : EIATTR_MAXREG_COUNT
	.align		4
        /*003c*/ 	.byte	0x03, 0x1b
        /*003e*/ 	.short	0x00ff


	//----- nvinfo : EIATTR_MERCURY_ISA_VERSION
	.align		4
        /*0040*/ 	.byte	0x03, 0x5f
        /*0042*/ 	.short	0x0101


	//----- nvinfo : EIATTR_VRC_CTA_INIT_COUNT
	.align		4
        /*0044*/ 	.byte	0x02, 0x4a
	.zero		1
	.zero		1


	//----- nvinfo : EIATTR_EXIT_INSTR_OFFSETS
	.align		4
        /*0048*/ 	.byte	0x04, 0x1c
        /*004a*/ 	.short	(.L_15 - .L_14)


	//   ....[0]....
.L_14:
        /*004c*/ 	.word	0x00000070


	//   ....[1]....
        /*0050*/ 	.word	0x000001a0


	//   ....[2]....
        /*0054*/ 	.word	0x00000220


	//   ....[3]....
        /*0058*/ 	.word	0x000002a0


	//----- nvinfo : EIATTR_CRS_STACK_SIZE
	.align		4
.L_15:
        /*005c*/ 	.byte	0x04, 0x1e
        /*005e*/ 	.short	(.L_17 - .L_16)
.L_16:
        /*0060*/ 	.word	0x00000000


	//----- nvinfo : EIATTR_CBANK_PARAM_SIZE
	.align		4
.L_17:
        /*0064*/ 	.byte	0x03, 0x19
        /*0066*/ 	.short	0x0014


	//----- nvinfo : EIATTR_PARAM_CBANK
	.align		4
        /*0068*/ 	.byte	0x04, 0x0a
        /*006a*/ 	.short	(.L_19 - .L_18)
	.align		4
.L_18:
        /*006c*/ 	.word	index@(.nv.constant0._Z14warpTaskKernelPiS_i)
        /*0070*/ 	.short	0x0380
        /*0072*/ 	.short	0x0014


	//----- nvinfo : EIATTR_SW_WAR
	.align		4
.L_19:
        /*0074*/ 	.byte	0x04, 0x36
        /*0076*/ 	.short	(.L_21 - .L_20)
.L_20:
        /*0078*/ 	.word	0x00000008
.L_21:


//--------------------- .nv.callgraph             --------------------------
	.section	.nv.callgraph,"",@"SHT_CUDA_CALLGRAPH"
	.align	4
	.sectionentsize	8
	.align		4
        /*0000*/ 	.word	0x00000000
	.align		4
        /*0004*/ 	.word	0xffffffff
	.align		4
        /*0008*/ 	.word	0x00000000
	.align		4
        /*000c*/ 	.word	0xfffffffe
	.align		4
        /*0010*/ 	.word	0x00000000
	.align		4
        /*0014*/ 	.word	0xfffffffd
	.align		4
        /*0018*/ 	.word	0x00000000
	.align		4
        /*001c*/ 	.word	0xfffffffc


//--------------------- .text._Z14warpTaskKernelPiS_i --------------------------
	.section	.text._Z14warpTaskKernelPiS_i,"ax",@progbits
	.align	128
        .global         _Z14warpTaskKernelPiS_i
        .type           _Z14warpTaskKernelPiS_i,@function
        .size           _Z14warpTaskKernelPiS_i,(.L_x_3 - _Z14warpTaskKernelPiS_i)
        .other          _Z14warpTaskKernelPiS_i,@"STO_CUDA_ENTRY STV_DEFAULT"
_Z14warpTaskKernelPiS_i:
.text._Z14warpTaskKernelPiS_i:
[----:B------:R-:W-:Y:S01]  /*0000*/  LDC R1, c[0x0][0x37c] ;  /* 0x0000df00ff017b82 */ /* 0x000fe20000000800 */
[----:B------:R-:W0:Y:S07]  /*0010*/  S2R R0, SR_TID.X ;  /* 0x0000000000007919 */ /* 0x000e2e0000002100 */
[----:B------:R-:W0:Y:S01]  /*0020*/  S2UR UR4, SR_CTAID.X ;  /* 0x00000000000479c3 */ /* 0x000e220000002500 */
[----:B------:R-:W1:Y:S07]  /*0030*/  LDCU UR5, c[0x0][0x390] ;  /* 0x00007200ff0577ac */ /* 0x000e6e0008000800 */
[----:B------:R-:W0:Y:S02]  /*0040*/  LDC R7, c[0x0][0x360] ;  /* 0x0000d800ff077b82 */ /* 0x000e240000000800 */
[----:B0-----:R-:W-:-:S05]  /*0050*/  IMAD R7, R7, UR4, R0 ;  /* 0x0000000407077c24 */ /* 0x001fca000f8e0200 */
[----:B-1----:R-:W-:-:S13]  /*0060*/  ISETP.GE.AND P0, PT, R7, UR5, PT ;  /* 0x0000000507007c0c */ /* 0x002fda000bf06270 */
[----:B------:R-:W-:Y:S05]  /*0070*/  @P0 EXIT ;  /* 0x000000000000094d */ /* 0x000fea0003800000 */
[----:B------:R-:W-:Y:S01]  /*0080*/  SHF.R.S32.HI R0, RZ, 0x1f, R7 ;  /* 0x0000001fff007819 */ /* 0x000fe20000011407 */
[----:B------:R-:W0:Y:S03]  /*0090*/  LDCU.64 UR4, c[0x0][0x358] ;  /* 0x00006b00ff0477ac */ /* 0x000e260008000a00 */
[----:B------:R-:W-:-:S04]  /*00a0*/  LEA.HI R0, R0, R7, RZ, 0x5 ;  /* 0x0000000700007211 */ /* 0x000fc800078f28ff */
[----:B------:R-:W-:-:S05]  /*00b0*/  SHF.R.S32.HI R0, RZ, 0x5, R0 ;  /* 0x00000005ff007819 */ /* 0x000fca0000011400 */
[----:B------:R-:W-:-:S05]  /*00c0*/  IMAD.HI R2, R0, 0x55555556, RZ ;  /* 0x5555555600027827 */ /* 0x000fca00078e02ff */
[----:B------:R-:W-:-:S05]  /*00d0*/  LEA.HI R3, R2, R2, RZ, 0x1 ;  /* 0x0000000202037211 */ /* 0x000fca00078f08ff */
[----:B------:R-:W-:-:S05]  /*00e0*/  IMAD R3, R3, -0x3, R0 ;  /* 0xfffffffd03037824 */ /* 0x000fca00078e0200 */
[----:B------:R-:W-:-:S13]  /*00f0*/  ISETP.NE.AND P0, PT, R3, 0x1, PT ;  /* 0x000000010300780c */ /* 0x000fda0003f05270 */
[----:B0-----:R-:W-:Y:S05]  /*0100*/  @!P0 BRA `(.L_x_0) ;  /* 0x0000000000488947 */ /* 0x001fea0003800000 */
[----:B------:R-:W-:-:S13]  /*0110*/  ISETP.NE.AND P0, PT, R3, RZ, PT ;  /* 0x000000ff0300720c */ /* 0x000fda0003f05270 */
[----:B------:R-:W-:Y:S05]  /*0120*/  @P0 BRA `(.L_x_1) ;  /* 0x0000000000200947 */ /* 0x000fea0003800000 */
[----:B------:R-:W0:Y:S08]  /*0130*/  LDC.64 R2, c[0x0][0x380] ;  /* 0x0000e000ff027b82 */ /* 0x000e300000000a00 */
[----:B------:R-:W1:Y:S01]  /*0140*/  LDC.64 R4, c[0x0][0x388] ;  /* 0x0000e200ff047b82 */ /* 0x000e620000000a00 */
[----:B0-----:R-:W-:-:S06]  /*0150*/  IMAD.WIDE R2, R7, 0x4, R2 ;  /* 0x0000000407027825 */ /* 0x001fcc00078e0202 */
[----:B------:R-:W2:Y:S01]  /*0160*/  LDG.E R2, desc[UR4][R2.64] ;  /* 0x0000000402027981 */ /* 0x000ea2000c1e1900 */
[----:B-1----:R-:W-:Y:S01]  /*0170*/  IMAD.WIDE R4, R7, 0x4, R4 ;  /* 0x0000000407047825 */ /* 0x002fe200078e0204 */
[----:B--2---:R-:W-:-:S05]  /*0180*/  IADD3 R7, PT, PT, R2, 0xa, RZ ;  /* 0x0000000a02077810 */ /* 0x004fca0007ffe0ff */
[----:B------:R-:W-:Y:S01]  /*0190*/  STG.E desc[UR4][R4.64], R7 ;  /* 0x0000000704007986 */ /* 0x000fe2000c101904 */
[----:B------:R-:W-:Y:S05]  /*01a0*/  EXIT ;  /* 0x000000000000794d */ /* 0x000fea0003800000 */
.L_x_1:
[----:B------:R-:W0:Y:S08]  /*01b0*/  LDC.64 R2, c[0x0][0x380] ;  /* 0x0000e000ff027b82 */ /* 0x000e300000000a00 */
[----:B------:R-:W1:Y:S01]  /*01c0*/  LDC.64 R4, c[0x0][0x388] ;  /* 0x0000e200ff047b82 */ /* 0x000e620000000a00 */
[----:B0-----:R-:W-:-:S06]  /*01d0*/  IMAD.WIDE R2, R7, 0x4, R2 ;  /* 0x0000000407027825 */ /* 0x001fcc00078e0202 */
[----:B------:R-:W2:Y:S01]  /*01e0*/  LDG.E R2, desc[UR4][R2.64] ;  /* 0x0000000402027981 */ /* 0x000ea2000c1e1900 */
[----:B-1----:R-:W-:Y:S01]  /*01f0*/  IMAD.WIDE R4, R7, 0x4, R4 ;  /* 0x0000000407047825 */ /* 0x002fe200078e0204 */
[----:B--2---:R-:W-:-:S05]  /*0200*/  IADD3 R7, PT, PT, R2, -0x5, RZ ;  /* 0xfffffffb02077810 */ /* 0x004fca0007ffe0ff */
[----:B------:R-:W-:Y:S01]  /*0210*/  STG.E desc[UR4][R4.64], R7 ;  /* 0x0000000704007986 */ /* 0x000fe2000c101904 */
[----:B------:R-:W-:Y:S05]  /*0220*/  EXIT ;  /* 0x000000000000794d */ /* 0x000fea0003800000 */
.L_x_0:
[----:B------:R-:W0:Y:S08]  /*0230*/  LDC.64 R2, c[0x0][0x380] ;  /* 0x0000e000ff027b82 */ /* 0x000e300000000a00 */
[----:B------:R-:W1:Y:S01]  /*0240*/  LDC.64 R4, c[0x0][0x388] ;  /* 0x0000e200ff047b82 */ /* 0x000e620000000a00 */
[----:B0-----:R-:W-:-:S06]  /*0250*/  IMAD.WIDE R2, R7, 0x4, R2 ;  /* 0x0000000407027825 */ /* 0x001fcc00078e0202 */
[----:B------:R-:W2:Y:S01]  /*0260*/  LDG.E R2, desc[UR4][R2.64] ;  /* 0x0000000402027981 */ /* 0x000ea2000c1e1900 */
[----:B-1----:R-:W-:Y:S01]  /*0270*/  IMAD.WIDE R4, R7, 0x4, R4 ;  /* 0x0000000407047825 */ /* 0x002fe200078e0204 */
[----:B--2---:R-:W-:-:S05]  /*0280*/  SHF.L.U32 R7, R2, 0x1, RZ ;  /* 0x0000000102077819 */ /* 0x004fca00000006ff */
[----:B------:R-:W-:Y:S01]  /*0290*/  STG.E desc[UR4][R4.64], R7 ;  /* 0x0000000704007986 */ /* 0x000fe2000c101904 */
[----:B------:R-:W-:Y:S05]  /*02a0*/  EXIT ;  /* 0x000000000000794d */ /* 0x000fea0003800000 */
.L_x_2:
[----:B------:R-:W-:-:S00]  /*02b0*/  BRA `(.L_x_2) ;  /* 0xfffffffc00fc7947 */ /* 0x000fc0000383ffff */
[----:B------:R-:W-:-:S00]  /*02c0*/  NOP ;  /* 0x0000000000007918 */ /* 0x000fc00000000000 */
        /* <DEDUP_REMOVED lines=11> */
.L_x_3:


//--------------------- .nv.shared.reserved.0     --------------------------
	.section	.nv.shared.reserved.0,"aw",@nobits
	.weak		__nv_reservedSMEM_offset_0_alias
	.size		__nv_reservedSMEM_offset_0_alias, 0, 64
	.other		__nv_reservedSMEM_offset_0_alias,@"STO_CUDA_RESERVED_SHARED STV_DEFAULT"
__nv_reservedSMEM_offset_0_alias:
	.zero		0
	.zero		64


//--------------------- .nv.constant0._Z14warpTaskKernelPiS_i --------------------------
	.section	.nv.constant0._Z14warpTaskKernelPiS_i,"a",@progbits
	.sectionflags	@""
	.align	4
.nv.constant0._Z14warpTaskKernelPiS_i:
	.zero		916


//--------------------- SYMBOLS --------------------------

	.type		.nv.reservedSmem.offset0,@object
	.size		.nv.reservedSmem.offset0,0x4
